//
// Generated by NVIDIA NVVM Compiler
//
// Compiler Build ID: CL-36424714
// Cuda compilation tools, release 13.0, V13.0.88
// Based on NVVM 20.0.0
//

.version 9.0
.target sm_100
.address_size 64

	// .globl	arr4com_add

.visible .entry arr4com_add(
	.param .u64 .ptr .align 1 arr4com_add_param_0,
	.param .u64 .ptr .align 1 arr4com_add_param_1,
	.param .u64 .ptr .align 1 arr4com_add_param_2,
	.param .u32 arr4com_add_param_3
)
{
	.reg .pred 	%p<3>;
	.reg .b32 	%r<11>;
	.reg .b32 	%f<4>;
	.reg .b64 	%rd<11>;

	ld.param.u64 	%rd4, [arr4com_add_param_0];
	ld.param.u64 	%rd5, [arr4com_add_param_1];
	ld.param.u64 	%rd6, [arr4com_add_param_2];
	ld.param.u32 	%r6, [arr4com_add_param_3];
	mov.u32 	%r7, %ctaid.x;
	mov.u32 	%r1, %ntid.x;
	mov.u32 	%r8, %tid.x;
	mad.lo.s32 	%r10, %r7, %r1, %r8;
	setp.ge.s32 	%p1, %r10, %r6;
	@%p1 bra 	$L__BB0_3;
	mov.u32 	%r9, %nctaid.x;
	mul.lo.s32 	%r3, %r1, %r9;
	cvta.to.global.u64 	%rd1, %rd4;
	cvta.to.global.u64 	%rd2, %rd5;
	cvta.to.global.u64 	%rd3, %rd6;
$L__BB0_2:
	mul.wide.s32 	%rd7, %r10, 4;
	add.s64 	%rd8, %rd1, %rd7;
	ld.global.f32 	%f1, [%rd8];
	add.s64 	%rd9, %rd2, %rd7;
	ld.global.f32 	%f2, [%rd9];
	add.f32 	%f3, %f1, %f2;
	add.s64 	%rd10, %rd3, %rd7;
	st.global.f32 	[%rd10], %f3;
	add.s32 	%r10, %r10, %r3;
	setp.lt.s32 	%p2, %r10, %r6;
	@%p2 bra 	$L__BB0_2;
$L__BB0_3:
	ret;

}
	// .globl	arr4com_sub
.visible .entry arr4com_sub(
	.param .u64 .ptr .align 1 arr4com_sub_param_0,
	.param .u64 .ptr .align 1 arr4com_sub_param_1,
	.param .u64 .ptr .align 1 arr4com_sub_param_2,
	.param .u32 arr4com_sub_param_3
)
{
	.reg .pred 	%p<3>;
	.reg .b32 	%r<11>;
	.reg .b32 	%f<4>;
	.reg .b64 	%rd<11>;

	ld.param.u64 	%rd4, [arr4com_sub_param_0];
	ld.param.u64 	%rd5, [arr4com_sub_param_1];
	ld.param.u64 	%rd6, [arr4com_sub_param_2];
	ld.param.u32 	%r6, [arr4com_sub_param_3];
	mov.u32 	%r7, %ctaid.x;
	mov.u32 	%r1, %ntid.x;
	mov.u32 	%r8, %tid.x;
	mad.lo.s32 	%r10, %r7, %r1, %r8;
	setp.ge.s32 	%p1, %r10, %r6;
	@%p1 bra 	$L__BB1_3;
	mov.u32 	%r9, %nctaid.x;
	mul.lo.s32 	%r3, %r1, %r9;
	cvta.to.global.u64 	%rd1, %rd4;
	cvta.to.global.u64 	%rd2, %rd5;
	cvta.to.global.u64 	%rd3, %rd6;
$L__BB1_2:
	mul.wide.s32 	%rd7, %r10, 4;
	add.s64 	%rd8, %rd1, %rd7;
	ld.global.f32 	%f1, [%rd8];
	add.s64 	%rd9, %rd2, %rd7;
	ld.global.f32 	%f2, [%rd9];
	sub.f32 	%f3, %f1, %f2;
	add.s64 	%rd10, %rd3, %rd7;
	st.global.f32 	[%rd10], %f3;
	add.s32 	%r10, %r10, %r3;
	setp.lt.s32 	%p2, %r10, %r6;
	@%p2 bra 	$L__BB1_2;
$L__BB1_3:
	ret;

}
	// .globl	arr4com_mul
.visible .entry arr4com_mul(
	.param .u64 .ptr .align 1 arr4com_mul_param_0,
	.param .u64 .ptr .align 1 arr4com_mul_param_1,
	.param .u64 .ptr .align 1 arr4com_mul_param_2,
	.param .u32 arr4com_mul_param_3
)
{
	.reg .pred 	%p<3>;
	.reg .b32 	%r<11>;
	.reg .b32 	%f<4>;
	.reg .b64 	%rd<11>;

	ld.param.u64 	%rd4, [arr4com_mul_param_0];
	ld.param.u64 	%rd5, [arr4com_mul_param_1];
	ld.param.u64 	%rd6, [arr4com_mul_param_2];
	ld.param.u32 	%r6, [arr4com_mul_param_3];
	mov.u32 	%r7, %ctaid.x;
	mov.u32 	%r1, %ntid.x;
	mov.u32 	%r8, %tid.x;
	mad.lo.s32 	%r10, %r7, %r1, %r8;
	setp.ge.s32 	%p1, %r10, %r6;
	@%p1 bra 	$L__BB2_3;
	mov.u32 	%r9, %nctaid.x;
	mul.lo.s32 	%r3, %r1, %r9;
	cvta.to.global.u64 	%rd1, %rd4;
	cvta.to.global.u64 	%rd2, %rd5;
	cvta.to.global.u64 	%rd3, %rd6;
$L__BB2_2:
	mul.wide.s32 	%rd7, %r10, 4;
	add.s64 	%rd8, %rd1, %rd7;
	ld.global.f32 	%f1, [%rd8];
	add.s64 	%rd9, %rd2, %rd7;
	ld.global.f32 	%f2, [%rd9];
	mul.f32 	%f3, %f1, %f2;
	add.s64 	%rd10, %rd3, %rd7;
	st.global.f32 	[%rd10], %f3;
	add.s32 	%r10, %r10, %r3;
	setp.lt.s32 	%p2, %r10, %r6;
	@%p2 bra 	$L__BB2_2;
$L__BB2_3:
	ret;

}
	// .globl	arr4com_div
.visible .entry arr4com_div(
	.param .u64 .ptr .align 1 arr4com_div_param_0,
	.param .u64 .ptr .align 1 arr4com_div_param_1,
	.param .u64 .ptr .align 1 arr4com_div_param_2,
	.param .u32 arr4com_div_param_3
)
{
	.reg .pred 	%p<3>;
	.reg .b32 	%r<11>;
	.reg .b32 	%f<4>;
	.reg .b64 	%rd<11>;

	ld.param.u64 	%rd4, [arr4com_div_param_0];
	ld.param.u64 	%rd5, [arr4com_div_param_1];
	ld.param.u64 	%rd6, [arr4com_div_param_2];
	ld.param.u32 	%r6, [arr4com_div_param_3];
	mov.u32 	%r7, %ctaid.x;
	mov.u32 	%r1, %ntid.x;
	mov.u32 	%r8, %tid.x;
	mad.lo.s32 	%r10, %r7, %r1, %r8;
	setp.ge.s32 	%p1, %r10, %r6;
	@%p1 bra 	$L__BB3_3;
	mov.u32 	%r9, %nctaid.x;
	mul.lo.s32 	%r3, %r1, %r9;
	cvta.to.global.u64 	%rd1, %rd4;
	cvta.to.global.u64 	%rd2, %rd5;
	cvta.to.global.u64 	%rd3, %rd6;
$L__BB3_2:
	mul.wide.s32 	%rd7, %r10, 4;
	add.s64 	%rd8, %rd1, %rd7;
	ld.global.f32 	%f1, [%rd8];
	add.s64 	%rd9, %rd2, %rd7;
	ld.global.f32 	%f2, [%rd9];
	div.rn.f32 	%f3, %f1, %f2;
	add.s64 	%rd10, %rd3, %rd7;
	st.global.f32 	[%rd10], %f3;
	add.s32 	%r10, %r10, %r3;
	setp.lt.s32 	%p2, %r10, %r6;
	@%p2 bra 	$L__BB3_2;
$L__BB3_3:
	ret;

}


// ===== COMPILED SASS (sm_100) =====

	.target	sm_100

	.elftype	@"ET_EXEC"


//--------------------- .note.nv.tkinfo           --------------------------
	.section	.note.nv.tkinfo,"",@"SHT_NOTE"
	.sectionflags	@"SHF_NOTE_NV_TKINFO"
	.tkinfo
        /*0018*/ 	.word	0x00000002
        /*0030*/ 	.string	""
        /*0030*/ 	.string	"ptxas"
        /*0030*/ 	.string	"Cuda compilation tools, release 13.0, V13.0.88"
        /*0030*/ 	.string	"Build cuda_13.0.r13.0/compiler.36424714_0"
        /*0030*/ 	.string	"-arch sm_100 -m 64 "



//--------------------- .note.nv.cuinfo           --------------------------
	.section	.note.nv.cuinfo,"",@"SHT_NOTE"
	.sectionflags	@"SHF_NOTE_NV_CUINFO"
        /*0018*/ 	.short	0x0002
        /*001a*/ 	.short	0x0064
        /*001c*/ 	.short	0x0082
	.zero		2


//--------------------- .nv.info                  --------------------------
	.section	.nv.info,"",@"SHT_CUDA_INFO"
	.align	4


	//----- nvinfo : EIATTR_REGCOUNT
	.align		4
        /*0000*/ 	.byte	0x04, 0x2f
        /*0002*/ 	.short	(.L_1 - .L_0)
	.align		4
.L_0:
        /*0004*/ 	.word	index@(arr4com_add)
        /*0008*/ 	.word	0x00000014


	//----- nvinfo : EIATTR_FRAME_SIZE
	.align		4
.L_1:
        /*000c*/ 	.byte	0x04, 0x11
        /*000e*/ 	.short	(.L_3 - .L_2)
	.align		4
.L_2:
        /*0010*/ 	.word	index@(arr4com_add)
        /*0014*/ 	.word	0x00000000


	//----- nvinfo : EIATTR_REGCOUNT
	.align		4
.L_3:
        /*0018*/ 	.byte	0x04, 0x2f
        /*001a*/ 	.short	(.L_5 - .L_4)
	.align		4
.L_4:
        /*001c*/ 	.word	index@(arr4com_sub)
        /*0020*/ 	.word	0x00000014


	//----- nvinfo : EIATTR_FRAME_SIZE
	.align		4
.L_5:
        /*0024*/ 	.byte	0x04, 0x11
        /*0026*/ 	.short	(.L_7 - .L_6)
	.align		4
.L_6:
        /*0028*/ 	.word	index@(arr4com_sub)
        /*002c*/ 	.word	0x00000000


	//----- nvinfo : EIATTR_REGCOUNT
	.align		4
.L_7:
        /*0030*/ 	.byte	0x04, 0x2f
        /*0032*/ 	.short	(.L_9 - .L_8)
	.align		4
.L_8:
        /*0034*/ 	.word	index@(arr4com_mul)
        /*0038*/ 	.word	0x00000014


	//----- nvinfo : EIATTR_FRAME_SIZE
	.align		4
.L_9:
        /*003c*/ 	.byte	0x04, 0x11
        /*003e*/ 	.short	(.L_11 - .L_10)
	.align		4
.L_10:
        /*0040*/ 	.word	index@(arr4com_mul)
        /*0044*/ 	.word	0x00000000


	//----- nvinfo : EIATTR_REGCOUNT
	.align		4
.L_11:
        /*0048*/ 	.byte	0x04, 0x2f
        /*004a*/ 	.short	(.L_13 - .L_12)
	.align		4
.L_12:
        /*004c*/ 	.word	index@(arr4com_div)
        /*0050*/ 	.word	0x00000016


	//----- nvinfo : EIATTR_FRAME_SIZE
	.align		4
.L_13:
        /*0054*/ 	.byte	0x04, 0x11
        /*0056*/ 	.short	(.L_15 - .L_14)
	.align		4
.L_14:
        /*0058*/ 	.word	index@($__internal_0_$__cuda_sm3x_div_rn_noftz_f32_slowpath)
        /*005c*/ 	.word	0x00000000


	//----- nvinfo : EIATTR_FRAME_SIZE
	.align		4
.L_15:
        /*0060*/ 	.byte	0x04, 0x11
        /*0062*/ 	.short	(.L_17 - .L_16)
	.align		4
.L_16:
        /*0064*/ 	.word	index@(arr4com_div)
        /*0068*/ 	.word	0x00000000


	//----- nvinfo : EIATTR_MIN_STACK_SIZE
	.align		4
.L_17:
        /*006c*/ 	.byte	0x04, 0x12
        /*006e*/ 	.short	(.L_19 - .L_18)
	.align		4
.L_18:
        /*0070*/ 	.word	index@(arr4com_div)
        /*0074*/ 	.word	0x00000000


	//----- nvinfo : EIATTR_MIN_STACK_SIZE
	.align		4
.L_19:
        /*0078*/ 	.byte	0x04, 0x12
        /*007a*/ 	.short	(.L_21 - .L_20)
	.align		4
.L_20:
        /*007c*/ 	.word	index@(arr4com_mul)
        /*0080*/ 	.word	0x00000000


	//----- nvinfo : EIATTR_MIN_STACK_SIZE
	.align		4
.L_21:
        /*0084*/ 	.byte	0x04, 0x12
        /*0086*/ 	.short	(.L_23 - .L_22)
	.align		4
.L_22:
        /*0088*/ 	.word	index@(arr4com_sub)
        /*008c*/ 	.word	0x00000000


	//----- nvinfo : EIATTR_MIN_STACK_SIZE
	.align		4
.L_23:
        /*0090*/ 	.byte	0x04, 0x12
        /*0092*/ 	.short	(.L_25 - .L_24)
	.align		4
.L_24:
        /*0094*/ 	.word	index@(arr4com_add)
        /*0098*/ 	.word	0x00000000
.L_25:


//--------------------- .nv.compat                --------------------------
	.section	.nv.compat,"",@"SHT_CUDA_COMPAT_INFO"
	.align	4
        /*0000*/ 	.byte	0x02, 0x09, 0x00, 0x00, 0x02, 0x02, 0x01, 0x00, 0x02, 0x05, 0x05, 0x00, 0x03, 0x07, 0x01, 0x01
        /*0010*/ 	.byte	0x02, 0x03, 0x00, 0x00, 0x02, 0x06, 0x01, 0x00, 0x04, 0x0b, 0x08, 0x00, 0x01, 0x00, 0x00, 0x00
        /*0020*/ 	.byte	0x00, 0x00, 0x00, 0x00


//--------------------- .nv.info.arr4com_div      --------------------------
	.section	.nv.info.arr4com_div,"",@"SHT_CUDA_INFO"
	.sectionflags	@""
	.align	4


	//----- nvinfo : EIATTR_CUDA_API_VERSION
	.align		4
        /*0000*/ 	.byte	0x04, 0x37
        /*0002*/ 	.short	(.L_27 - .L_26)
.L_26:
        /*0004*/ 	.word	0x00000082


	//----- nvinfo : EIATTR_KPARAM_INFO
	.align		4
.L_27:
        /*0008*/ 	.byte	0x04, 0x17
        /*000a*/ 	.short	(.L_29 - .L_28)
.L_28:
        /*000c*/ 	.word	0x00000000
        /*0010*/ 	.short	0x0003
        /*0012*/ 	.short	0x0018
        /*0014*/ 	.byte	0x00, 0xf0, 0x11, 0x00


	//----- nvinfo : EIATTR_KPARAM_INFO
	.align		4
.L_29:
        /*0018*/ 	.byte	0x04, 0x17
        /*001a*/ 	.short	(.L_31 - .L_30)
.L_30:
        /*001c*/ 	.word	0x00000000
        /*0020*/ 	.short	0x0002
        /*0022*/ 	.short	0x0010
        /*0024*/ 	.byte	0x00, 0xf5, 0x21, 0x00


	//----- nvinfo : EIATTR_KPARAM_INFO
	.align		4
.L_31:
        /*0028*/ 	.byte	0x04, 0x17
        /*002a*/ 	.short	(.L_33 - .L_32)
.L_32:
        /*002c*/ 	.word	0x00000000
        /*0030*/ 	.short	0x0001
        /*0032*/ 	.short	0x0008
        /*0034*/ 	.byte	0x00, 0xf5, 0x21, 0x00


	//----- nvinfo : EIATTR_KPARAM_INFO
	.align		4
.L_33:
        /*0038*/ 	.byte	0x04, 0x17
        /*003a*/ 	.short	(.L_35 - .L_34)
.L_34:
        /*003c*/ 	.word	0x00000000
        /*0040*/ 	.short	0x0000
        /*0042*/ 	.short	0x0000
        /*0044*/ 	.byte	0x00, 0xf5, 0x21, 0x00


	//----- nvinfo : EIATTR_SPARSE_MMA_MASK
	.align		4
.L_35:
        /*0048*/ 	.byte	0x03, 0x50
        /*004a*/ 	.short	0x0000


	//----- nvinfo : EIATTR_MAXREG_COUNT
	.align		4
        /*004c*/ 	.byte	0x03, 0x1b
        /*004e*/ 	.short	0x00ff


	//----- nvinfo : EIATTR_MERCURY_ISA_VERSION
	.align		4
        /*0050*/ 	.byte	0x03, 0x5f
        /*0052*/ 	.short	0x0101


	//----- nvinfo : EIATTR_VRC_CTA_INIT_COUNT
	.align		4
        /*0054*/ 	.byte	0x02, 0x4a
	.zero		1
	.zero		1


	//----- nvinfo : EIATTR_EXIT_INSTR_OFFSETS
	.align		4
        /*0058*/ 	.byte	0x04, 0x1c
        /*005a*/ 	.short	(.L_37 - .L_36)


	//   ....[0]....
.L_36:
        /*005c*/ 	.word	0x00000070


	//   ....[1]....
        /*0060*/ 	.word	0x00000260


	//----- nvinfo : EIATTR_CRS_STACK_SIZE
	.align		4
.L_37:
        /*0064*/ 	.byte	0x04, 0x1e
        /*0066*/ 	.short	(.L_39 - .L_38)
.L_38:
        /*0068*/ 	.word	0x00000000


	//----- nvinfo : EIATTR_CBANK_PARAM_SIZE
	.align		4
.L_39:
        /*006c*/ 	.byte	0x03, 0x19
        /*006e*/ 	.short	0x001c


	//----- nvinfo : EIATTR_PARAM_CBANK
	.align		4
        /*0070*/ 	.byte	0x04, 0x0a
        /*0072*/ 	.short	(.L_41 - .L_40)
	.align		4
.L_40:
        /*0074*/ 	.word	index@(.nv.constant0.arr4com_div)
        /*0078*/ 	.short	0x0380
        /*007a*/ 	.short	0x001c


	//----- nvinfo : EIATTR_SW_WAR
	.align		4
.L_41:
        /*007c*/ 	.byte	0x04, 0x36
        /*007e*/ 	.short	(.L_43 - .L_42)
.L_42:
        /*0080*/ 	.word	0x00000008
.L_43:


//--------------------- .nv.info.arr4com_mul      --------------------------
	.section	.nv.info.arr4com_mul,"",@"SHT_CUDA_INFO"
	.sectionflags	@""
	.align	4


	//----- nvinfo : EIATTR_CUDA_API_VERSION
	.align		4
        /*0000*/ 	.byte	0x04, 0x37
        /*0002*/ 	.short	(.L_45 - .L_44)
.L_44:
        /*0004*/ 	.word	0x00000082


	//----- nvinfo : EIATTR_KPARAM_INFO
	.align		4
.L_45:
        /*0008*/ 	.byte	0x04, 0x17
        /*000a*/ 	.short	(.L_47 - .L_46)
.L_46:
        /*000c*/ 	.word	0x00000000
        /*0010*/ 	.short	0x0003
        /*0012*/ 	.short	0x0018
        /*0014*/ 	.byte	0x00, 0xf0, 0x11, 0x00


	//----- nvinfo : EIATTR_KPARAM_INFO
	.align		4
.L_47:
        /*0018*/ 	.byte	0x04, 0x17
        /*001a*/ 	.short	(.L_49 - .L_48)
.L_48:
        /*001c*/ 	.word	0x00000000
        /*0020*/ 	.short	0x0002
        /*0022*/ 	.short	0x0010
        /*0024*/ 	.byte	0x00, 0xf5, 0x21, 0x00


	//----- nvinfo : EIATTR_KPARAM_INFO
	.align		4
.L_49:
        /*0028*/ 	.byte	0x04, 0x17
        /*002a*/ 	.short	(.L_51 - .L_50)
.L_50:
        /*002c*/ 	.word	0x00000000
        /*0030*/ 	.short	0x0001
        /*0032*/ 	.short	0x0008
        /*0034*/ 	.byte	0x00, 0xf5, 0x21, 0x00


	//----- nvinfo : EIATTR_KPARAM_INFO
	.align		4
.L_51:
        /*0038*/ 	.byte	0x04, 0x17
        /*003a*/ 	.short	(.L_53 - .L_52)
.L_52:
        /*003c*/ 	.word	0x00000000
        /*0040*/ 	.short	0x0000
        /*0042*/ 	.short	0x0000
        /*0044*/ 	.byte	0x00, 0xf5, 0x21, 0x00


	//----- nvinfo : EIATTR_SPARSE_MMA_MASK
	.align		4
.L_53:
        /*0048*/ 	.byte	0x03, 0x50
        /*004a*/ 	.short	0x0000


	//----- nvinfo : EIATTR_MAXREG_COUNT
	.align		4
        /*004c*/ 	.byte	0x03, 0x1b
        /*004e*/ 	.short	0x00ff


	//----- nvinfo : EIATTR_MERCURY_ISA_VERSION
	.align		4
        /*0050*/ 	.byte	0x03, 0x5f
        /*0052*/ 	.short	0x0101


	//----- nvinfo : EIATTR_VRC_CTA_INIT_COUNT
	.align		4
        /*0054*/ 	.byte	0x02, 0x4a
	.zero		1
	.zero		1


	//----- nvinfo : EIATTR_EXIT_INSTR_OFFSETS
	.align		4
        /*0058*/ 	.byte	0x04, 0x1c
        /*005a*/ 	.short	(.L_55 - .L_54)


	//   ....[0]....
.L_54:
        /*005c*/ 	.word	0x00000070


	//   ....[1]....
        /*0060*/ 	.word	0x00000180


	//----- nvinfo : EIATTR_CRS_STACK_SIZE
	.align		4
.L_55:
        /*0064*/ 	.byte	0x04, 0x1e
        /*0066*/ 	.short	(.L_57 - .L_56)
.L_56:
        /*0068*/ 	.word	0x00000000


	//----- nvinfo : EIATTR_CBANK_PARAM_SIZE
	.align		4
.L_57:
        /*006c*/ 	.byte	0x03, 0x19
        /*006e*/ 	.short	0x001c


	//----- nvinfo : EIATTR_PARAM_CBANK
	.align		4
        /*0070*/ 	.byte	0x04, 0x0a
        /*0072*/ 	.short	(.L_59 - .L_58)
	.align		4
.L_58:
        /*0074*/ 	.word	index@(.nv.constant0.arr4com_mul)
        /*0078*/ 	.short	0x0380
        /*007a*/ 	.short	0x001c


	//----- nvinfo : EIATTR_SW_WAR
	.align		4
.L_59:
        /*007c*/ 	.byte	0x04, 0x36
        /*007e*/ 	.short	(.L_61 - .L_60)
.L_60:
        /*0080*/ 	.word	0x00000008
.L_61:


//--------------------- .nv.info.arr4com_sub      --------------------------
	.section	.nv.info.arr4com_sub,"",@"SHT_CUDA_INFO"
	.sectionflags	@""
	.align	4


	//----- nvinfo : EIATTR_CUDA_API_VERSION
	.align		4
        /*0000*/ 	.byte	0x04, 0x37
        /*0002*/ 	.short	(.L_63 - .L_62)
.L_62:
        /*0004*/ 	.word	0x00000082


	//----- nvinfo : EIATTR_KPARAM_INFO
	.align		4
.L_63:
        /*0008*/ 	.byte	0x04, 0x17
        /*000a*/ 	.short	(.L_65 - .L_64)
.L_64:
        /*000c*/ 	.word	0x00000000
        /*0010*/ 	.short	0x0003
        /*0012*/ 	.short	0x0018
        /*0014*/ 	.byte	0x00, 0xf0, 0x11, 0x00


	//----- nvinfo : EIATTR_KPARAM_INFO
	.align		4
.L_65:
        /*0018*/ 	.byte	0x04, 0x17
        /*001a*/ 	.short	(.L_67 - .L_66)
.L_66:
        /*001c*/ 	.word	0x00000000
        /*0020*/ 	.short	0x0002
        /*0022*/ 	.short	0x0010
        /*0024*/ 	.byte	0x00, 0xf5, 0x21, 0x00


	//----- nvinfo : EIATTR_KPARAM_INFO
	.align		4
.L_67:
        /*0028*/ 	.byte	0x04, 0x17
        /*002a*/ 	.short	(.L_69 - .L_68)
.L_68:
        /*002c*/ 	.word	0x00000000
        /*0030*/ 	.short	0x0001
        /*0032*/ 	.short	0x0008
        /*0034*/ 	.byte	0x00, 0xf5, 0x21, 0x00


	//----- nvinfo : EIATTR_KPARAM_INFO
	.align		4
.L_69:
        /*0038*/ 	.byte	0x04, 0x17
        /*003a*/ 	.short	(.L_71 - .L_70)
.L_70:
        /*003c*/ 	.word	0x00000000
        /*0040*/ 	.short	0x0000
        /*0042*/ 	.short	0x0000
        /*0044*/ 	.byte	0x00, 0xf5, 0x21, 0x00


	//----- nvinfo : EIATTR_SPARSE_MMA_MASK
	.align		4
.L_71:
        /*0048*/ 	.byte	0x03, 0x50
        /*004a*/ 	.short	0x0000


	//----- nvinfo : EIATTR_MAXREG_COUNT
	.align		4
        /*004c*/ 	.byte	0x03, 0x1b
        /*004e*/ 	.short	0x00ff


	//----- nvinfo : EIATTR_MERCURY_ISA_VERSION
	.align		4
        /*0050*/ 	.byte	0x03, 0x5f
        /*0052*/ 	.short	0x0101


	//----- nvinfo : EIATTR_VRC_CTA_INIT_COUNT
	.align		4
        /*0054*/ 	.byte	0x02, 0x4a
	.zero		1
	.zero		1


	//----- nvinfo : EIATTR_EXIT_INSTR_OFFSETS
	.align		4
        /*0058*/ 	.byte	0x04, 0x1c
        /*005a*/ 	.short	(.L_73 - .L_72)


	//   ....[0]....
.L_72:
        /*005c*/ 	.word	0x00000070


	//   ....[1]....
        /*0060*/ 	.word	0x00000180


	//----- nvinfo : EIATTR_CRS_STACK_SIZE
	.align		4
.L_73:
        /*0064*/ 	.byte	0x04, 0x1e
        /*0066*/ 	.short	(.L_75 - .L_74)
.L_74:
        /*0068*/ 	.word	0x00000000


	//----- nvinfo : EIATTR_CBANK_PARAM_SIZE
	.align		4
.L_75:
        /*006c*/ 	.byte	0x03, 0x19
        /*006e*/ 	.short	0x001c


	//----- nvinfo : EIATTR_PARAM_CBANK
	.align		4
        /*0070*/ 	.byte	0x04, 0x0a
        /*0072*/ 	.short	(.L_77 - .L_76)
	.align		4
.L_76:
        /*0074*/ 	.word	index@(.nv.constant0.arr4com_sub)
        /*0078*/ 	.short	0x0380
        /*007a*/ 	.short	0x001c


	//----- nvinfo : EIATTR_SW_WAR
	.align		4
.L_77:
        /*007c*/ 	.byte	0x04, 0x36
        /*007e*/ 	.short	(.L_79 - .L_78)
.L_78:
        /*0080*/ 	.word	0x00000008
.L_79:


//--------------------- .nv.info.arr4com_add      --------------------------
	.section	.nv.info.arr4com_add,"",@"SHT_CUDA_INFO"
	.sectionflags	@""
	.align	4


	//----- nvinfo : EIATTR_CUDA_API_VERSION
	.align		4
        /*0000*/ 	.byte	0x04, 0x37
        /*0002*/ 	.short	(.L_81 - .L_80)
.L_80:
        /*0004*/ 	.word	0x00000082


	//----- nvinfo : EIATTR_KPARAM_INFO
	.align		4
.L_81:
        /*0008*/ 	.byte	0x04, 0x17
        /*000a*/ 	.short	(.L_83 - .L_82)
.L_82:
        /*000c*/ 	.word	0x00000000
        /*0010*/ 	.short	0x0003
        /*0012*/ 	.short	0x0018
        /*0014*/ 	.byte	0x00, 0xf0, 0x11, 0x00


	//----- nvinfo : EIATTR_KPARAM_INFO
	.align		4
.L_83:
        /*0018*/ 	.byte	0x04, 0x17
        /*001a*/ 	.short	(.L_85 - .L_84)
.L_84:
        /*001c*/ 	.word	0x00000000
        /*0020*/ 	.short	0x0002
        /*0022*/ 	.short	0x0010
        /*0024*/ 	.byte	0x00, 0xf5, 0x21, 0x00


	//----- nvinfo : EIATTR_KPARAM_INFO
	.align		4
.L_85:
        /*0028*/ 	.byte	0x04, 0x17
        /*002a*/ 	.short	(.L_87 - .L_86)
.L_86:
        /*002c*/ 	.word	0x00000000
        /*0030*/ 	.short	0x0001
        /*0032*/ 	.short	0x0008
        /*0034*/ 	.byte	0x00, 0xf5, 0x21, 0x00


	//----- nvinfo : EIATTR_KPARAM_INFO
	.align		4
.L_87:
        /*0038*/ 	.byte	0x04, 0x17
        /*003a*/ 	.short	(.L_89 - .L_88)
.L_88:
        /*003c*/ 	.word	0x00000000
        /*0040*/ 	.short	0x0000
        /*0042*/ 	.short	0x0000
        /*0044*/ 	.byte	0x00, 0xf5, 0x21, 0x00


	//----- nvinfo : EIATTR_SPARSE_MMA_MASK
	.align		4
.L_89:
        /*0048*/ 	.byte	0x03, 0x50
        /*004a*/ 	.short	0x0000


	//----- nvinfo : EIATTR_MAXREG_COUNT
	.align		4
        /*004c*/ 	.byte	0x03, 0x1b
        /*004e*/ 	.short	0x00ff


	//----- nvinfo : EIATTR_MERCURY_ISA_VERSION
	.align		4
        /*0050*/ 	.byte	0x03, 0x5f
        /*0052*/ 	.short	0x0101


	//----- nvinfo : EIATTR_VRC_CTA_INIT_COUNT
	.align		4
        /*0054*/ 	.byte	0x02, 0x4a
	.zero		1
	.zero		1


	//----- nvinfo : EIATTR_EXIT_INSTR_OFFSETS
	.align		4
        /*0058*/ 	.byte	0x04, 0x1c
        /*005a*/ 	.short	(.L_91 - .L_90)


	//   ....[0]....
.L_90:
        /*005c*/ 	.word	0x00000070


	//   ....[1]....
        /*0060*/ 	.word	0x00000180


	//----- nvinfo : EIATTR_CRS_STACK_SIZE
	.align		4
.L_91:
        /*0064*/ 	.byte	0x04, 0x1e
        /*0066*/ 	.short	(.L_93 - .L_92)
.L_92:
        /*0068*/ 	.word	0x00000000


	//----- nvinfo : EIATTR_CBANK_PARAM_SIZE
	.align		4
.L_93:
        /*006c*/ 	.byte	0x03, 0x19
        /*006e*/ 	.short	0x001c


	//----- nvinfo : EIATTR_PARAM_CBANK
	.align		4
        /*0070*/ 	.byte	0x04, 0x0a
        /*0072*/ 	.short	(.L_95 - .L_94)
	.align		4
.L_94:
        /*0074*/ 	.word	index@(.nv.constant0.arr4com_add)
        /*0078*/ 	.short	0x0380
        /*007a*/ 	.short	0x001c


	//----- nvinfo : EIATTR_SW_WAR
	.align		4
.L_95:
        /*007c*/ 	.byte	0x04, 0x36
        /*007e*/ 	.short	(.L_97 - .L_96)
.L_96:
        /*0080*/ 	.word	0x00000008
.L_97:


//--------------------- .nv.callgraph             --------------------------
	.section	.nv.callgraph,"",@"SHT_CUDA_CALLGRAPH"
	.align	4
	.sectionentsize	8
	.align		4
        /*0000*/ 	.word	0x00000000
	.align		4
        /*0004*/ 	.word	0xffffffff
	.align		4
        /*0008*/ 	.word	0x00000000
	.align		4
        /*000c*/ 	.word	0xfffffffe
	.align		4
        /*0010*/ 	.word	0x00000000
	.align		4
        /*0014*/ 	.word	0xfffffffd
	.align		4
        /*0018*/ 	.word	0x00000000
	.align		4
        /*001c*/ 	.word	0xfffffffc


//--------------------- .text.arr4com_div         --------------------------
	.section	.text.arr4com_div,"ax",@progbits
	.align	128
        .global         arr4com_div
        .type           arr4com_div,@function
        .size           arr4com_div,(.L_x_21 - arr4com_div)
        .other          arr4com_div,@"STO_CUDA_ENTRY STV_DEFAULT"
arr4com_div:
.text.arr4com_div:
[----:B------:R-:W-:Y:S01]  /*0000*/  LDC R1, c[0x0][0x37c] ;  /* 0x0000df00ff017b82 */ /* 0x000fe20000000800 */
[----:B------:R-:W0:Y:S07]  /*0010*/  S2R R11, SR_TID.X ;  /* 0x00000000000b7919 */ /* 0x000e2e0000002100 */
[----:B------:R-:W0:Y:S01]  /*0020*/  S2UR UR4, SR_CTAID.X ;  /* 0x00000000000479c3 */ /* 0x000e220000002500 */
[----:B------:R-:W1:Y:S07]  /*0030*/  LDCU UR5, c[0x0][0x398] ;  /* 0x00007300ff0577ac */ /* 0x000e6e0008000800 */
[----:B------:R-:W0:Y:S02]  /*0040*/  LDC R2, c[0x0][0x360] ;  /* 0x0000d800ff027b82 */ /* 0x000e240000000800 */
[----:B0-----:R-:W-:-:S05]  /*0050*/  IMAD R11, R2, UR4, R11 ;  /* 0x00000004020b7c24 */ /* 0x001fca000f8e020b */
[----:B-1----:R-:W-:-:S13]  /*0060*/  ISETP.GE.AND P0, PT, R11, UR5, PT ;  /* 0x000000050b007c0c */ /* 0x002fda000bf06270 */
[----:B------:R-:W-:Y:S05]  /*0070*/  @P0 EXIT ;  /* 0x000000000000094d */ /* 0x000fea0003800000 */
[----:B------:R-:W0:Y:S01]  /*0080*/  LDC.64 R8, c[0x0][0x390] ;  /* 0x0000e400ff087b82 */ /* 0x000e220000000a00 */
[----:B------:R-:W1:Y:S01]  /*0090*/  LDCU UR4, c[0x0][0x370] ;  /* 0x00006e00ff0477ac */ /* 0x000e620008000800 */
[----:B------:R-:W2:Y:S06]  /*00a0*/  LDCU.64 UR6, c[0x0][0x358] ;  /* 0x00006b00ff0677ac */ /* 0x000eac0008000a00 */
[----:B------:R-:W3:Y:S01]  /*00b0*/  LDC.64 R6, c[0x0][0x380] ;  /* 0x0000e000ff067b82 */ /* 0x000ee20000000a00 */
[----:B------:R-:W4:Y:S07]  /*00c0*/  LDCU UR5, c[0x0][0x398] ;  /* 0x00007300ff0577ac */ /* 0x000f2e0008000800 */
[----:B------:R-:W0:Y:S01]  /*00d0*/  LDC.64 R4, c[0x0][0x388] ;  /* 0x0000e200ff047b82 */ /* 0x000e220000000a00 */
[----:B-1----:R-:W-:-:S07]  /*00e0*/  IMAD R2, R2, UR4, RZ ;  /* 0x0000000402027c24 */ /* 0x002fce000f8e02ff */
.L_x_2:
[----:B0-----:R-:W-:-:S06]  /*00f0*/  IMAD.WIDE R16, R11, 0x4, R4 ;  /* 0x000000040b107825 */ /* 0x001fcc00078e0204 */
[----:B--2---:R-:W2:Y:S01]  /*0100*/  LDG.E R16, desc[UR6][R16.64] ;  /* 0x0000000610107981 */ /* 0x004ea2000c1e1900 */
[----:B---3--:R-:W-:-:S05]  /*0110*/  IMAD.WIDE R14, R11, 0x4, R6 ;  /* 0x000000040b0e7825 */ /* 0x008fca00078e0206 */
[----:B------:R-:W3:Y:S01]  /*0120*/  LDG.E R0, desc[UR6][R14.64] ;  /* 0x000000060e007981 */ /* 0x000ee2000c1e1900 */
[--C-:B-1----:R-:W-:Y:S01]  /*0130*/  IMAD.MOV.U32 R13, RZ, RZ, R11.reuse ;  /* 0x000000ffff0d7224 */ /* 0x102fe200078e000b */
[----:B------:R-:W-:Y:S01]  /*0140*/  BSSY.RECONVERGENT B0, `(.L_x_0) ;  /* 0x000000e000007945 */ /* 0x000fe20003800200 */
[----:B------:R-:W-:-:S05]  /*0150*/  IMAD.IADD R11, R2, 0x1, R11 ;  /* 0x00000001020b7824 */ /* 0x000fca00078e020b */
[----:B----4-:R-:W-:Y:S01]  /*0160*/  ISETP.GE.AND P2, PT, R11, UR5, PT ;  /* 0x000000050b007c0c */ /* 0x010fe2000bf46270 */
[----:B--2---:R-:W0:Y:S08]  /*0170*/  MUFU.RCP R3, R16 ;  /* 0x0000001000037308 */ /* 0x004e300000001000 */
[----:B---3--:R-:W1:Y:S01]  /*0180*/  FCHK P0, R0, R16 ;  /* 0x0000001000007302 */ /* 0x008e620000000000 */
[----:B0-----:R-:W-:-:S04]  /*0190*/  FFMA R10, -R16, R3, 1 ;  /* 0x3f800000100a7423 */ /* 0x001fc80000000103 */
[----:B------:R-:W-:-:S04]  /*01a0*/  FFMA R3, R3, R10, R3 ;  /* 0x0000000a03037223 */ /* 0x000fc80000000003 */
[----:B------:R-:W-:-:S04]  /*01b0*/  FFMA R10, R0, R3, RZ ;  /* 0x00000003000a7223 */ /* 0x000fc800000000ff */
[----:B------:R-:W-:-:S04]  /*01c0*/  FFMA R12, -R16, R10, R0 ;  /* 0x0000000a100c7223 */ /* 0x000fc80000000100 */
[----:B------:R-:W-:Y:S01]  /*01d0*/  FFMA R3, R3, R12, R10 ;  /* 0x0000000c03037223 */ /* 0x000fe2000000000a */
[----:B-1----:R-:W-:Y:S06]  /*01e0*/  @!P0 BRA `(.L_x_1) ;  /* 0x00000000000c8947 */ /* 0x002fec0003800000 */
[----:B------:R-:W-:-:S07]  /*01f0*/  MOV R10, 0x210 ;  /* 0x00000210000a7802 */ /* 0x000fce0000000f00 */
[----:B------:R-:W-:Y:S05]  /*0200*/  CALL.REL.NOINC `($__internal_0_$__cuda_sm3x_div_rn_noftz_f32_slowpath) ;  /* 0x0000000000187944 */ /* 0x000fea0003c00000 */
[----:B------:R-:W-:-:S07]  /*0210*/  IMAD.MOV.U32 R3, RZ, RZ, R0 ;  /* 0x000000ffff037224 */ /* 0x000fce00078e0000 */
.L_x_1:
[----:B------:R-:W-:Y:S05]  /*0220*/  BSYNC.RECONVERGENT B0 ;  /* 0x0000000000007941 */ /* 0x000fea0003800200 */
.L_x_0:
[----:B------:R-:W-:-:S05]  /*0230*/  IMAD.WIDE R12, R13, 0x4, R8 ;  /* 0x000000040d0c7825 */ /* 0x000fca00078e0208 */
[----:B------:R1:W-:Y:S01]  /*0240*/  STG.E desc[UR6][R12.64], R3 ;  /* 0x000000030c007986 */ /* 0x0003e2000c101906 */
[----:B------:R-:W-:Y:S05]  /*0250*/  @!P2 BRA `(.L_x_2) ;  /* 0xfffffffc00a4a947 */ /* 0x000fea000383ffff */
[----:B------:R-:W-:Y:S05]  /*0260*/  EXIT ;  /* 0x000000000000794d */ /* 0x000fea0003800000 */
        .weak           $__internal_0_$__cuda_sm3x_div_rn_noftz_f32_slowpath
        .type           $__internal_0_$__cuda_sm3x_div_rn_noftz_f32_slowpath,@function
        .size           $__internal_0_$__cuda_sm3x_div_rn_noftz_f32_slowpath,(.L_x_21 - $__internal_0_$__cuda_sm3x_div_rn_noftz_f32_slowpath)
$__internal_0_$__cuda_sm3x_div_rn_noftz_f32_slowpath:
[----:B------:R-:W-:Y:S01]  /*0270*/  SHF.R.U32.HI R14, RZ, 0x17, R16 ;  /* 0x00000017ff0e7819 */ /* 0x000fe20000011610 */
[----:B------:R-:W-:Y:S01]  /*0280*/  BSSY.RECONVERGENT B1, `(.L_x_3) ;  /* 0x0000064000017945 */ /* 0x000fe20003800200 */
[--C-:B------:R-:W-:Y:S01]  /*0290*/  SHF.R.U32.HI R3, RZ, 0x17, R0.reuse ;  /* 0x00000017ff037819 */ /* 0x100fe20000011600 */
[----:B------:R-:W-:Y:S01]  /*02a0*/  IMAD.MOV.U32 R15, RZ, RZ, R0 ;  /* 0x000000ffff0f7224 */ /* 0x000fe200078e0000 */
[----:B------:R-:W-:Y:S02]  /*02b0*/  LOP3.LUT R14, R14, 0xff, RZ, 0xc0, !PT ;  /* 0x000000ff0e0e7812 */ /* 0x000fe400078ec0ff */
[----:B------:R-:W-:-:S03]  /*02c0*/  LOP3.LUT R18, R3, 0xff, RZ, 0xc0, !PT ;  /* 0x000000ff03127812 */ /* 0x000fc600078ec0ff */
[----:B------:R-:W-:Y:S02]  /*02d0*/  VIADD R19, R14, 0xffffffff ;  /* 0xffffffff0e137836 */ /* 0x000fe40000000000 */
[----:B------:R-:W-:-:S03]  /*02e0*/  VIADD R17, R18, 0xffffffff ;  /* 0xffffffff12117836 */ /* 0x000fc60000000000 */
[----:B------:R-:W-:-:S04]  /*02f0*/  ISETP.GT.U32.AND P0, PT, R19, 0xfd, PT ;  /* 0x000000fd1300780c */ /* 0x000fc80003f04070 */
[----:B------:R-:W-:-:S13]  /*0300*/  ISETP.GT.U32.OR P0, PT, R17, 0xfd, P0 ;  /* 0x000000fd1100780c */ /* 0x000fda0000704470 */
[----:B------:R-:W-:Y:S01]  /*0310*/  @!P0 IMAD.MOV.U32 R12, RZ, RZ, RZ ;  /* 0x000000ffff0c8224 */ /* 0x000fe200078e00ff */
[----:B------:R-:W-:Y:S06]  /*0320*/  @!P0 BRA `(.L_x_4) ;  /* 0x0000000000608947 */ /* 0x000fec0003800000 */
[----:B------:R-:W-:Y:S01]  /*0330*/  FSETP.GTU.FTZ.AND P0, PT, |R0|, +INF , PT ;  /* 0x7f8000000000780b */ /* 0x000fe20003f1c200 */
[----:B------:R-:W-:Y:S01]  /*0340*/  IMAD.MOV.U32 R3, RZ, RZ, R16 ;  /* 0x000000ffff037224 */ /* 0x000fe200078e0010 */
[----:B------:R-:W-:-:S04]  /*0350*/  FSETP.GTU.FTZ.AND P1, PT, |R16|, +INF , PT ;  /* 0x7f8000001000780b */ /* 0x000fc80003f3c200 */
[----:B------:R-:W-:-:S13]  /*0360*/  PLOP3.LUT P0, PT, P0, P1, PT, 0xf8, 0x8f ;  /* 0x00000000008f781c */ /* 0x000fda0000703f70 */
[----:B------:R-:W-:Y:S05]  /*0370*/  @P0 BRA `(.L_x_5) ;  /* 0x00000004004c0947 */ /* 0x000fea0003800000 */
[----:B------:R-:W-:-:S13]  /*0380*/  LOP3.LUT P0, RZ, R16, 0x7fffffff, R15, 0xc8, !PT ;  /* 0x7fffffff10ff7812 */ /* 0x000fda000780c80f */
[----:B------:R-:W-:Y:S05]  /*0390*/  @!P0 BRA `(.L_x_6) ;  /* 0x00000004003c8947 */ /* 0x000fea0003800000 */
[C---:B------:R-:W-:Y:S02]  /*03a0*/  FSETP.NEU.FTZ.AND P3, PT, |R0|.reuse, +INF , PT ;  /* 0x7f8000000000780b */ /* 0x040fe40003f7d200 */
[----:B------:R-:W-:Y:S02]  /*03b0*/  FSETP.NEU.FTZ.AND P1, PT, |R3|, +INF , PT ;  /* 0x7f8000000300780b */ /* 0x000fe40003f3d200 */
[----:B------:R-:W-:-:S11]  /*03c0*/  FSETP.NEU.FTZ.AND P0, PT, |R0|, +INF , PT ;  /* 0x7f8000000000780b */ /* 0x000fd60003f1d200 */
[----:B------:R-:W-:Y:S05]  /*03d0*/  @!P1 BRA !P3, `(.L_x_6) ;  /* 0x00000004002c9947 */ /* 0x000fea0005800000 */
[----:B------:R-:W-:-:S04]  /*03e0*/  LOP3.LUT P3, RZ, R15, 0x7fffffff, RZ, 0xc0, !PT ;  /* 0x7fffffff0fff7812 */ /* 0x000fc8000786c0ff */
[----:B------:R-:W-:-:S13]  /*03f0*/  PLOP3.LUT P1, PT, P1, P3, PT, 0x2f, 0xf2 ;  /* 0x0000000000f2781c */ /* 0x000fda0000f26577 */
[----:B------:R-:W-:Y:S05]  /*0400*/  @P1 BRA `(.L_x_7) ;  /* 0x0000000400181947 */ /* 0x000fea0003800000 */
[----:B------:R-:W-:-:S04]  /*0410*/  LOP3.LUT P1, RZ, R16, 0x7fffffff, RZ, 0xc0, !PT ;  /* 0x7fffffff10ff7812 */ /* 0x000fc8000782c0ff */
[----:B------:R-:W-:-:S13]  /*0420*/  PLOP3.LUT P0, PT, P0, P1, PT, 0x2f, 0xf2 ;  /* 0x0000000000f2781c */ /* 0x000fda0000702577 */
[----:B------:R-:W-:Y:S05]  /*0430*/  @P0 BRA `(.L_x_8) ;  /* 0x0000000400000947 */ /* 0x000fea0003800000 */
[----:B------:R-:W-:Y:S02]  /*0440*/  ISETP.GE.AND P0, PT, R17, RZ, PT ;  /* 0x000000ff1100720c */ /* 0x000fe40003f06270 */
[----:B------:R-:W-:-:S11]  /*0450*/  ISETP.GE.AND P1, PT, R19, RZ, PT ;  /* 0x000000ff1300720c */ /* 0x000fd60003f26270 */
[----:B------:R-:W-:Y:S02]  /*0460*/  @P0 IMAD.MOV.U32 R12, RZ, RZ, RZ ;  /* 0x000000ffff0c0224 */ /* 0x000fe400078e00ff */
[----:B------:R-:W-:Y:S01]  /*0470*/  @!P0 FFMA R15, R0, 1.84467440737095516160e+19, RZ ;  /* 0x5f800000000f8823 */ /* 0x000fe200000000ff */
[----:B------:R-:W-:Y:S02]  /*0480*/  @!P0 IMAD.MOV.U32 R12, RZ, RZ, -0x40 ;  /* 0xffffffc0ff0c8424 */ /* 0x000fe400078e00ff */
[----:B------:R-:W-:Y:S02]  /*0490*/  @!P1 FFMA R16, R3, 1.84467440737095516160e+19, RZ ;  /* 0x5f80000003109823 */ /* 0x000fe400000000ff */
[----:B------:R-:W-:-:S07]  /*04a0*/  @!P1 VIADD R12, R12, 0x40 ;  /* 0x000000400c0c9836 */ /* 0x000fce0000000000 */
.L_x_4:
[----:B------:R-:W-:Y:S01]  /*04b0*/  LEA R3, R14, 0xc0800000, 0x17 ;  /* 0xc08000000e037811 */ /* 0x000fe200078eb8ff */
[----:B------:R-:W-:Y:S04]  /*04c0*/  BSSY.RECONVERGENT B2, `(.L_x_9) ;  /* 0x0000036000027945 */ /* 0x000fe80003800200 */
[----:B------:R-:W-:Y:S02]  /*04d0*/  IMAD.IADD R17, R16, 0x1, -R3 ;  /* 0x0000000110117824 */ /* 0x000fe400078e0a03 */
[----:B------:R-:W-:Y:S02]  /*04e0*/  VIADD R16, R18, 0xffffff81 ;  /* 0xffffff8112107836 */ /* 0x000fe40000000000 */
[----:B------:R-:W0:Y:S01]  /*04f0*/  MUFU.RCP R3, R17 ;  /* 0x0000001100037308 */ /* 0x000e220000001000 */
[----:B------:R-:W-:Y:S01]  /*0500*/  FADD.FTZ R19, -R17, -RZ ;  /* 0x800000ff11137221 */ /* 0x000fe20000010100 */
[----:B------:R-:W-:-:S03]  /*0510*/  IMAD R0, R16, -0x800000, R15 ;  /* 0xff80000010007824 */ /* 0x000fc600078e020f */
[----:B0-----:R-:W-:-:S04]  /*0520*/  FFMA R18, R3, R19, 1 ;  /* 0x3f80000003127423 */ /* 0x001fc80000000013 */
[----:B------:R-:W-:-:S04]  /*0530*/  FFMA R3, R3, R18, R3 ;  /* 0x0000001203037223 */ /* 0x000fc80000000003 */
[----:B------:R-:W-:-:S04]  /*0540*/  FFMA R18, R0, R3, RZ ;  /* 0x0000000300127223 */ /* 0x000fc800000000ff */
[----:B------:R-:W-:-:S04]  /*0550*/  FFMA R15, R19, R18, R0 ;  /* 0x00000012130f7223 */ /* 0x000fc80000000000 */
[----:B------:R-:W-:Y:S01]  /*0560*/  FFMA R18, R3, R15, R18 ;  /* 0x0000000f03127223 */ /* 0x000fe20000000012 */
[----:B------:R-:W-:-:S03]  /*0570*/  IADD3 R15, PT, PT, R16, 0x7f, -R14 ;  /* 0x0000007f100f7810 */ /* 0x000fc60007ffe80e */
[----:B------:R-:W-:Y:S02]  /*0580*/  FFMA R19, R19, R18, R0 ;  /* 0x0000001213137223 */ /* 0x000fe40000000000 */
[----:B------:R-:W-:Y:S02]  /*0590*/  IMAD.IADD R15, R15, 0x1, R12 ;  /* 0x000000010f0f7824 */ /* 0x000fe400078e020c */
[----:B------:R-:W-:-:S05]  /*05a0*/  FFMA R0, R3, R19, R18 ;  /* 0x0000001303007223 */ /* 0x000fca0000000012 */
[----:B------:R-:W-:-:S04]  /*05b0*/  SHF.R.U32.HI R14, RZ, 0x17, R0 ;  /* 0x00000017ff0e7819 */ /* 0x000fc80000011600 */
[----:B------:R-:W-:-:S05]  /*05c0*/  LOP3.LUT R14, R14, 0xff, RZ, 0xc0, !PT ;  /* 0x000000ff0e0e7812 */ /* 0x000fca00078ec0ff */
[----:B------:R-:W-:-:S04]  /*05d0*/  IMAD.IADD R16, R14, 0x1, R15 ;  /* 0x000000010e107824 */ /* 0x000fc800078e020f */
[----:B------:R-:W-:-:S05]  /*05e0*/  VIADD R12, R16, 0xffffffff ;  /* 0xffffffff100c7836 */ /* 0x000fca0000000000 */
[----:B------:R-:W-:-:S13]  /*05f0*/  ISETP.GE.U32.AND P0, PT, R12, 0xfe, PT ;  /* 0x000000fe0c00780c */ /* 0x000fda0003f06070 */
[----:B------:R-:W-:Y:S05]  /*0600*/  @!P0 BRA `(.L_x_10) ;  /* 0x0000000000808947 */ /* 0x000fea0003800000 */
[----:B------:R-:W-:-:S13]  /*0610*/  ISETP.GT.AND P0, PT, R16, 0xfe, PT ;  /* 0x000000fe1000780c */ /* 0x000fda0003f04270 */
[----:B------:R-:W-:Y:S05]  /*0620*/  @P0 BRA `(.L_x_11) ;  /* 0x00000000006c0947 */ /* 0x000fea0003800000 */
[----:B------:R-:W-:-:S13]  /*0630*/  ISETP.GE.AND P0, PT, R16, 0x1, PT ;  /* 0x000000011000780c */ /* 0x000fda0003f06270 */
[----:B------:R-:W-:Y:S05]  /*0640*/  @P0 BRA `(.L_x_12) ;  /* 0x0000000000740947 */ /* 0x000fea0003800000 */
[----:B------:R-:W-:Y:S02]  /*0650*/  ISETP.GE.AND P0, PT, R16, -0x18, PT ;  /* 0xffffffe81000780c */ /* 0x000fe40003f06270 */
[----:B------:R-:W-:-:S11]  /*0660*/  LOP3.LUT R0, R0, 0x80000000, RZ, 0xc0, !PT ;  /* 0x8000000000007812 */ /* 0x000fd600078ec0ff */
[----:B------:R-:W-:Y:S05]  /*0670*/  @!P0 BRA `(.L_x_12) ;  /* 0x0000000000688947 */ /* 0x000fea0003800000 */
[CC--:B------:R-:W-:Y:S01]  /*0680*/  FFMA.RZ R12, R3.reuse, R19.reuse, R18 ;  /* 0x00000013030c7223 */ /* 0x0c0fe2000000c012 */
[C---:B------:R-:W-:Y:S01]  /*0690*/  VIADD R15, R16.reuse, 0x20 ;  /* 0x00000020100f7836 */ /* 0x040fe20000000000 */
[C---:B------:R-:W-:Y:S02]  /*06a0*/  ISETP.NE.AND P3, PT, R16.reuse, RZ, PT ;  /* 0x000000ff1000720c */ /* 0x040fe40003f65270 */
[----:B------:R-:W-:Y:S01]  /*06b0*/  ISETP.NE.AND P1, PT, R16, RZ, PT ;  /* 0x000000ff1000720c */ /* 0x000fe20003f25270 */
[----:B------:R-:W-:Y:S01]  /*06c0*/  IMAD.MOV R16, RZ, RZ, -R16 ;  /* 0x000000ffff107224 */ /* 0x000fe200078e0a10 */
[----:B------:R-:W-:Y:S01]  /*06d0*/  LOP3.LUT R14, R12, 0x7fffff, RZ, 0xc0, !PT ;  /* 0x007fffff0c0e7812 */ /* 0x000fe200078ec0ff */
[CCC-:B------:R-:W-:Y:S01]  /*06e0*/  FFMA.RP R12, R3.reuse, R19.reuse, R18.reuse ;  /* 0x00000013030c7223 */ /* 0x1c0fe20000008012 */
[----:B------:R-:W-:Y:S02]  /*06f0*/  FFMA.RM R3, R3, R19, R18 ;  /* 0x0000001303037223 */ /* 0x000fe40000004012 */
[----:B------:R-:W-:-:S03]  /*0700*/  LOP3.LUT R14, R14, 0x800000, RZ, 0xfc, !PT ;  /* 0x008000000e0e7812 */ /* 0x000fc600078efcff */
[----:B------:R-:W-:Y:S02]  /*0710*/  FSETP.NEU.FTZ.AND P0, PT, R12, R3, PT ;  /* 0x000000030c00720b */ /* 0x000fe40003f1d000 */
[----:B------:R-:W-:Y:S02]  /*0720*/  SHF.L.U32 R15, R14, R15, RZ ;  /* 0x0000000f0e0f7219 */ /* 0x000fe400000006ff */
[----:B------:R-:W-:Y:S02]  /*0730*/  SEL R3, R16, RZ, P3 ;  /* 0x000000ff10037207 */ /* 0x000fe40001800000 */
[----:B------:R-:W-:Y:S02]  /*0740*/  ISETP.NE.AND P1, PT, R15, RZ, P1 ;  /* 0x000000ff0f00720c */ /* 0x000fe40000f25270 */
[----:B------:R-:W-:Y:S02]  /*0750*/  SHF.R.U32.HI R3, RZ, R3, R14 ;  /* 0x00000003ff037219 */ /* 0x000fe4000001160e */
[----:B------:R-:W-:-:S02]  /*0760*/  PLOP3.LUT P0, PT, P0, P1, PT, 0xf8, 0x8f ;  /* 0x00000000008f781c */ /* 0x000fc40000703f70 */
[----:B------:R-:W-:Y:S02]  /*0770*/  SHF.R.U32.HI R15, RZ, 0x1, R3 ;  /* 0x00000001ff0f7819 */ /* 0x000fe40000011603 */
[----:B------:R-:W-:-:S04]  /*0780*/  SEL R12, RZ, 0x1, !P0 ;  /* 0x00000001ff0c7807 */ /* 0x000fc80004000000 */
[----:B------:R-:W-:-:S04]  /*0790*/  LOP3.LUT R12, R12, 0x1, R15, 0xf8, !PT ;  /* 0x000000010c0c7812 */ /* 0x000fc800078ef80f */
[----:B------:R-:W-:-:S05]  /*07a0*/  LOP3.LUT R12, R12, R3, RZ, 0xc0, !PT ;  /* 0x000000030c0c7212 */ /* 0x000fca00078ec0ff */
[----:B------:R-:W-:-:S05]  /*07b0*/  IMAD.IADD R15, R15, 0x1, R12 ;  /* 0x000000010f0f7824 */ /* 0x000fca00078e020c */
[----:B------:R-:W-:Y:S01]  /*07c0*/  LOP3.LUT R0, R15, R0, RZ, 0xfc, !PT ;  /* 0x000000000f007212 */ /* 0x000fe200078efcff */
[----:B------:R-:W-:Y:S06]  /*07d0*/  BRA `(.L_x_12) ;  /* 0x0000000000107947 */ /* 0x000fec0003800000 */
.L_x_11:
[----:B------:R-:W-:-:S04]  /*07e0*/  LOP3.LUT R0, R0, 0x80000000, RZ, 0xc0, !PT ;  /* 0x8000000000007812 */ /* 0x000fc800078ec0ff */
[----:B------:R-:W-:Y:S01]  /*07f0*/  LOP3.LUT R0, R0, 0x7f800000, RZ, 0xfc, !PT ;  /* 0x7f80000000007812 */ /* 0x000fe200078efcff */
[----:B------:R-:W-:Y:S06]  /*0800*/  BRA `(.L_x_12) ;  /* 0x0000000000047947 */ /* 0x000fec0003800000 */
.L_x_10:
[----:B------:R-:W-:-:S07]  /*0810*/  IMAD R0, R15, 0x800000, R0 ;  /* 0x008000000f007824 */ /* 0x000fce00078e0200 */
.L_x_12:
[----:B------:R-:W-:Y:S05]  /*0820*/  BSYNC.RECONVERGENT B2 ;  /* 0x0000000000027941 */ /* 0x000fea0003800200 */
.L_x_9:
[----:B------:R-:W-:Y:S05]  /*0830*/  BRA `(.L_x_13) ;  /* 0x0000000000207947 */ /* 0x000fea0003800000 */
.L_x_8:
[----:B------:R-:W-:-:S04]  /*0840*/  LOP3.LUT R0, R16, 0x80000000, R15, 0x48, !PT ;  /* 0x8000000010007812 */ /* 0x000fc800078e480f */
[----:B------:R-:W-:Y:S01]  /*0850*/  LOP3.LUT R0, R0, 0x7f800000, RZ, 0xfc, !PT ;  /* 0x7f80000000007812 */ /* 0x000fe200078efcff */
[----:B------:R-:W-:Y:S06]  /*0860*/  BRA `(.L_x_13) ;  /* 0x0000000000147947 */ /* 0x000fec0003800000 */
.L_x_7:
[----:B------:R-:W-:Y:S01]  /*0870*/  LOP3.LUT R0, R16, 0x80000000, R15, 0x48, !PT ;  /* 0x8000000010007812 */ /* 0x000fe200078e480f */
[----:B------:R-:W-:Y:S06]  /*0880*/  BRA `(.L_x_13) ;  /* 0x00000000000c7947 */ /* 0x000fec0003800000 */
.L_x_6:
[----:B------:R-:W0:Y:S01]  /*0890*/  MUFU.RSQ R0, -QNAN ;  /* 0xffc0000000007908 */ /* 0x000e220000001400 */
[----:B------:R-:W-:Y:S05]  /*08a0*/  BRA `(.L_x_13) ;  /* 0x0000000000047947 */ /* 0x000fea0003800000 */
.L_x_5:
[----:B------:R-:W-:-:S07]  /*08b0*/  FADD.FTZ R0, R0, R3 ;  /* 0x0000000300007221 */ /* 0x000fce0000010000 */
.L_x_13:
[----:B------:R-:W-:Y:S05]  /*08c0*/  BSYNC.RECONVERGENT B1 ;  /* 0x0000000000017941 */ /* 0x000fea0003800200 */
.L_x_3:
[----:B------:R-:W-:Y:S02]  /*08d0*/  IMAD.MOV.U32 R14, RZ, RZ, R10 ;  /* 0x000000ffff0e7224 */ /* 0x000fe400078e000a */
[----:B------:R-:W-:-:S04]  /*08e0*/  IMAD.MOV.U32 R15, RZ, RZ, 0x0 ;  /* 0x00000000ff0f7424 */ /* 0x000fc800078e00ff */
[----:B0-----:R-:W-:Y:S05]  /*08f0*/  RET.REL.NODEC R14 `(arr4com_div) ;  /* 0xfffffff40ec07950 */ /* 0x001fea0003c3ffff */
.L_x_14:
[----:B------:R-:W-:-:S00]  /*0900*/  BRA `(.L_x_14) ;  /* 0xfffffffc00fc7947 */ /* 0x000fc0000383ffff */
[----:B------:R-:W-:-:S00]  /*0910*/  NOP ;  /* 0x0000000000007918 */ /* 0x000fc00000000000 */
        /* <DEDUP_REMOVED lines=14> */
.L_x_21:


//--------------------- .text.arr4com_mul         --------------------------
	.section	.text.arr4com_mul,"ax",@progbits
	.align	128
        .global         arr4com_mul
        .type           arr4com_mul,@function
        .size           arr4com_mul,(.L_x_23 - arr4com_mul)
        .other          arr4com_mul,@"STO_CUDA_ENTRY STV_DEFAULT"
arr4com_mul:
.text.arr4com_mul:
        /* <DEDUP_REMOVED lines=11> */
[----:B------:R-:W3:Y:S08]  /*00b0*/  LDC.64 R8, c[0x0][0x380] ;  /* 0x0000e000ff087b82 */ /* 0x000ef00000000a00 */
[----:B------:R-:W4:Y:S01]  /*00c0*/  LDC.64 R10, c[0x0][0x388] ;  /* 0x0000e200ff0a7b82 */ /* 0x000f220000000a00 */
[----:B-1----:R-:W-:-:S07]  /*00d0*/  IMAD R15, R15, UR4, RZ ;  /* 0x000000040f0f7c24 */ /* 0x002fce000f8e02ff */
.L_x_15:
[----:B---3--:R-:W-:-:S04]  /*00e0*/  IMAD.WIDE R2, R0, 0x4, R8 ;  /* 0x0000000400027825 */ /* 0x008fc800078e0208 */
[C---:B----4-:R-:W-:Y:S02]  /*00f0*/  IMAD.WIDE R4, R0.reuse, 0x4, R10 ;  /* 0x0000000400047825 */ /* 0x050fe400078e020a */
[----:B--2---:R-:W2:Y:S04]  /*0100*/  LDG.E R2, desc[UR6][R2.64] ;  /* 0x0000000602027981 */ /* 0x004ea8000c1e1900 */
[----:B------:R-:W2:Y:S01]  /*0110*/  LDG.E R5, desc[UR6][R4.64] ;  /* 0x0000000604057981 */ /* 0x000ea2000c1e1900 */
[----:B01----:R-:W-:Y:S01]  /*0120*/  IMAD.WIDE R6, R0, 0x4, R12 ;  /* 0x0000000400067825 */ /* 0x003fe200078e020c */
[----:B------:R-:W-:-:S04]  /*0130*/  IADD3 R0, PT, PT, R15, R0, RZ ;  /* 0x000000000f007210 */ /* 0x000fc80007ffe0ff */
[----:B------:R-:W-:Y:S01]  /*0140*/  ISETP.GE.AND P0, PT, R0, UR5, PT ;  /* 0x0000000500007c0c */ /* 0x000fe2000bf06270 */
[----:B--2---:R-:W-:-:S05]  /*0150*/  FMUL R17, R2, R5 ;  /* 0x0000000502117220 */ /* 0x004fca0000400000 */
[----:B------:R1:W-:Y:S07]  /*0160*/  STG.E desc[UR6][R6.64], R17 ;  /* 0x0000001106007986 */ /* 0x0003ee000c101906 */
[----:B------:R-:W-:Y:S05]  /*0170*/  @!P0 BRA `(.L_x_15) ;  /* 0xfffffffc00d88947 */ /* 0x000fea000383ffff */
[----:B------:R-:W-:Y:S05]  /*0180*/  EXIT ;  /* 0x000000000000794d */ /* 0x000fea0003800000 */
.L_x_16:
        /* <DEDUP_REMOVED lines=15> */
.L_x_23:


//--------------------- .text.arr4com_sub         --------------------------
	.section	.text.arr4com_sub,"ax",@progbits
	.align	128
        .global         arr4com_sub
        .type           arr4com_sub,@function
        .size           arr4com_sub,(.L_x_24 - arr4com_sub)
        .other          arr4com_sub,@"STO_CUDA_ENTRY STV_DEFAULT"
arr4com_sub:
.text.arr4com_sub:
        /* <DEDUP_REMOVED lines=14> */
.L_x_17:
[----:B---3--:R-:W-:-:S04]  /*00e0*/  IMAD.WIDE R2, R0, 0x4, R8 ;  /* 0x0000000400027825 */ /* 0x008fc800078e0208 */
[C---:B----4-:R-:W-:Y:S02]  /*00f0*/  IMAD.WIDE R4, R0.reuse, 0x4, R10 ;  /* 0x0000000400047825 */ /* 0x050fe400078e020a */
[----:B--2---:R-:W2:Y:S04]  /*0100*/  LDG.E R2, desc[UR6][R2.64] ;  /* 0x0000000602027981 */ /* 0x004ea8000c1e1900 */
[----:B------:R-:W2:Y:S01]  /*0110*/  LDG.E R5, desc[UR6][R4.64] ;  /* 0x0000000604057981 */ /* 0x000ea2000c1e1900 */
[----:B01----:R-:W-:Y:S01]  /*0120*/  IMAD.WIDE R6, R0, 0x4, R12 ;  /* 0x0000000400067825 */ /* 0x003fe200078e020c */
[----:B------:R-:W-:-:S04]  /*0130*/  IADD3 R0, PT, PT, R15, R0, RZ ;  /* 0x000000000f007210 */ /* 0x000fc80007ffe0ff */
[----:B------:R-:W-:Y:S01]  /*0140*/  ISETP.GE.AND P0, PT, R0, UR5, PT ;  /* 0x0000000500007c0c */ /* 0x000fe2000bf06270 */
[----:B--2---:R-:W-:-:S05]  /*0150*/  FADD R17, R2, -R5 ;  /* 0x8000000502117221 */ /* 0x004fca0000000000 */
[----:B------:R1:W-:Y:S07]  /*0160*/  STG.E desc[UR6][R6.64], R17 ;  /* 0x0000001106007986 */ /* 0x0003ee000c101906 */
[----:B------:R-:W-:Y:S05]  /*0170*/  @!P0 BRA `(.L_x_17) ;  /* 0xfffffffc00d88947 */ /* 0x000fea000383ffff */
[----:B------:R-:W-:Y:S05]  /*0180*/  EXIT ;  /* 0x000000000000794d */ /* 0x000fea0003800000 */
.L_x_18:
        /* <DEDUP_REMOVED lines=15> */
.L_x_24:


//--------------------- .text.arr4com_add         --------------------------
	.section	.text.arr4com_add,"ax",@progbits
	.align	128
        .global         arr4com_add
        .type           arr4com_add,@function
        .size           arr4com_add,(.L_x_25 - arr4com_add)
        .other          arr4com_add,@"STO_CUDA_ENTRY STV_DEFAULT"
arr4com_add:
.text.arr4com_add:
        /* <DEDUP_REMOVED lines=14> */
.L_x_19:
[----:B---3--:R-:W-:-:S04]  /*00e0*/  IMAD.WIDE R2, R0, 0x4, R8 ;  /* 0x0000000400027825 */ /* 0x008fc800078e0208 */
[C---:B----4-:R-:W-:Y:S02]  /*00f0*/  IMAD.WIDE R4, R0.reuse, 0x4, R10 ;  /* 0x0000000400047825 */ /* 0x050fe400078e020a */
[----:B--2---:R-:W2:Y:S04]  /*0100*/  LDG.E R2, desc[UR6][R2.64] ;  /* 0x0000000602027981 */ /* 0x004ea8000c1e1900 */
[----:B------:R-:W2:Y:S01]  /*0110*/  LDG.E R5, desc[UR6][R4.64] ;  /* 0x0000000604057981 */ /* 0x000ea2000c1e1900 */
[----:B01----:R-:W-:Y:S01]  /*0120*/  IMAD.WIDE R6, R0, 0x4, R12 ;  /* 0x0000000400067825 */ /* 0x003fe200078e020c */
[----:B------:R-:W-:-:S04]  /*0130*/  IADD3 R0, PT, PT, R15, R0, RZ ;  /* 0x000000000f007210 */ /* 0x000fc80007ffe0ff */
[----:B------:R-:W-:Y:S01]  /*0140*/  ISETP.GE.AND P0, PT, R0, UR5, PT ;  /* 0x0000000500007c0c */ /* 0x000fe2000bf06270 */
[----:B--2---:R-:W-:-:S05]  /*0150*/  FADD R17, R2, R5 ;  /* 0x0000000502117221 */ /* 0x004fca0000000000 */
[----:B------:R1:W-:Y:S07]  /*0160*/  STG.E desc[UR6][R6.64], R17 ;  /* 0x0000001106007986 */ /* 0x0003ee000c101906 */
[----:B------:R-:W-:Y:S05]  /*0170*/  @!P0 BRA `(.L_x_19) ;  /* 0xfffffffc00d88947 */ /* 0x000fea000383ffff */
[----:B------:R-:W-:Y:S05]  /*0180*/  EXIT ;  /* 0x000000000000794d */ /* 0x000fea0003800000 */
.L_x_20:
        /* <DEDUP_REMOVED lines=15> */
.L_x_25:


//--------------------- .nv.shared.reserved.0     --------------------------
	.section	.nv.shared.reserved.0,"aw",@nobits
	.weak		__nv_reservedSMEM_offset_0_alias
	.size		__nv_reservedSMEM_offset_0_alias, 0, 64
	.other		__nv_reservedSMEM_offset_0_alias,@"STO_CUDA_RESERVED_SHARED STV_DEFAULT"
__nv_reservedSMEM_offset_0_alias:
	.zero		0
	.zero		64


//--------------------- .nv.constant0.arr4com_div --------------------------
	.section	.nv.constant0.arr4com_div,"a",@progbits
	.sectionflags	@""
	.align	4
.nv.constant0.arr4com_div:
	.zero		924


//--------------------- .nv.constant0.arr4com_mul --------------------------
	.section	.nv.constant0.arr4com_mul,"a",@progbits
	.sectionflags	@""
	.align	4
.nv.constant0.arr4com_mul:
	.zero		924


//--------------------- .nv.constant0.arr4com_sub --------------------------
	.section	.nv.constant0.arr4com_sub,"a",@progbits
	.sectionflags	@""
	.align	4
.nv.constant0.arr4com_sub:
	.zero		924


//--------------------- .nv.constant0.arr4com_add --------------------------
	.section	.nv.constant0.arr4com_add,"a",@progbits
	.sectionflags	@""
	.align	4
.nv.constant0.arr4com_add:
	.zero		924


//--------------------- SYMBOLS --------------------------

	.type		.nv.reservedSmem.offset0,@object
	.size		.nv.reservedSmem.offset0,0x4
